	.headerflags	@"EF_CUDA_TEXMODE_UNIFIED EF_CUDA_64BIT_ADDRESS EF_CUDA_ACCELERATORS EF_CUDA_SM90 EF_CUDA_VIRTUAL_SM(EF_CUDA_SM90)"
	.elftype	@"ET_EXEC"


//--------------------- .nv.info                  --------------------------
	.section	.nv.info,"",@"SHT_CUDA_INFO"
	.align	4


	//----- nvinfo : EIATTR_REGCOUNT
	.align		4
        /*0000*/ 	.byte	0x04, 0x2f
        /*0002*/ 	.short	(.L_3 - .L_2)
	.align		4
.L_2:
        /*0004*/ 	.word	index@(triton_poi_fused__native_batch_norm_legit_no_training_add_convolution_relu_16)
        /*0008*/ 	.word	0x00000020


	//----- nvinfo : EIATTR_MIN_STACK_SIZE
	.align		4
.L_3:
        /*000c*/ 	.byte	0x04, 0x12
        /*000e*/ 	.short	(.L_5 - .L_4)
	.align		4
.L_4:
        /*0010*/ 	.word	index@(triton_poi_fused__native_batch_norm_legit_no_training_add_convolution_relu_16)
        /*0014*/ 	.word	0x00000000


	//----- nvinfo : EIATTR_FRAME_SIZE
	.align		4
.L_5:
        /*0018*/ 	.byte	0x04, 0x11
        /*001a*/ 	.short	(.L_7 - .L_6)
	.align		4
.L_6:
        /*001c*/ 	.word	index@(triton_poi_fused__native_batch_norm_legit_no_training_add_convolution_relu_16)
        /*0020*/ 	.word	0x00000000


	//----- nvinfo : EIATTR_MIN_STACK_SIZE
	.align		4
.L_7:
        /*0024*/ 	.byte	0x04, 0x12
        /*0026*/ 	.short	(.L_9 - .L_8)
	.align		4
.L_8:
        /*0028*/ 	.word	index@(triton_poi_fused__native_batch_norm_legit_no_training_add_convolution_relu_16)
        /*002c*/ 	.word	0x00000000
.L_9:


//--------------------- .nv.info.triton_poi_fused__native_batch_norm_legit_no_training_add_convolution_relu_16 --------------------------
	.section	.nv.info.triton_poi_fused__native_batch_norm_legit_no_training_add_convolution_relu_16,"",@"SHT_CUDA_INFO"
	.sectionflags	@""
	.align	4


	//----- nvinfo : EIATTR_CUDA_API_VERSION
	.align		4
        /*0000*/ 	.byte	0x04, 0x37
        /*0002*/ 	.short	(.L_11 - .L_10)
.L_10:
        /*0004*/ 	.word	0x0000007c


	//----- nvinfo : EIATTR_KPARAM_INFO
	.align		4
.L_11:
        /*0008*/ 	.byte	0x04, 0x17
        /*000a*/ 	.short	(.L_13 - .L_12)
.L_12:
        /*000c*/ 	.word	0x00000000
        /*0010*/ 	.short	0x000d
        /*0012*/ 	.short	0x0068
        /*0014*/ 	.byte	0x00, 0xf0, 0x11, 0x00


	//----- nvinfo : EIATTR_KPARAM_INFO
	.align		4
.L_13:
        /*0018*/ 	.byte	0x04, 0x17
        /*001a*/ 	.short	(.L_15 - .L_14)
.L_14:
        /*001c*/ 	.word	0x00000000
        /*0020*/ 	.short	0x000c
        /*0022*/ 	.short	0x0060
        /*0024*/ 	.byte	0x00, 0xf4, 0x21, 0x00


	//----- nvinfo : EIATTR_KPARAM_INFO
	.align		4
.L_15:
        /*0028*/ 	.byte	0x04, 0x17
        /*002a*/ 	.short	(.L_17 - .L_16)
.L_16:
        /*002c*/ 	.word	0x00000000
        /*0030*/ 	.short	0x000b
        /*0032*/ 	.short	0x0058
        /*0034*/ 	.byte	0x00, 0xf4, 0x21, 0x00


	//----- nvinfo : EIATTR_KPARAM_INFO
	.align		4
.L_17:
        /*0038*/ 	.byte	0x04, 0x17
        /*003a*/ 	.short	(.L_19 - .L_18)
.L_18:
        /*003c*/ 	.word	0x00000000
        /*0040*/ 	.short	0x000a
        /*0042*/ 	.short	0x0050
        /*0044*/ 	.byte	0x00, 0xf4, 0x21, 0x00


	//----- nvinfo : EIATTR_KPARAM_INFO
	.align		4
.L_19:
        /*0048*/ 	.byte	0x04, 0x17
        /*004a*/ 	.short	(.L_21 - .L_20)
.L_20:
        /*004c*/ 	.word	0x00000000
        /*0050*/ 	.short	0x0009
        /*0052*/ 	.short	0x0048
        /*0054*/ 	.byte	0x00, 0xf4, 0x21, 0x00


	//----- nvinfo : EIATTR_KPARAM_INFO
	.align		4
.L_21:
        /*0058*/ 	.byte	0x04, 0x17
        /*005a*/ 	.short	(.L_23 - .L_22)
.L_22:
        /*005c*/ 	.word	0x00000000
        /*0060*/ 	.short	0x0008
        /*0062*/ 	.short	0x0040
        /*0064*/ 	.byte	0x00, 0xf4, 0x21, 0x00


	//----- nvinfo : EIATTR_KPARAM_INFO
	.align		4
.L_23:
        /*0068*/ 	.byte	0x04, 0x17
        /*006a*/ 	.short	(.L_25 - .L_24)
.L_24:
        /*006c*/ 	.word	0x00000000
        /*0070*/ 	.short	0x0007
        /*0072*/ 	.short	0x0038
        /*0074*/ 	.byte	0x00, 0xf4, 0x21, 0x00


	//----- nvinfo : EIATTR_KPARAM_INFO
	.align		4
.L_25:
        /*0078*/ 	.byte	0x04, 0x17
        /*007a*/ 	.short	(.L_27 - .L_26)
.L_26:
        /*007c*/ 	.word	0x00000000
        /*0080*/ 	.short	0x0006
        /*0082*/ 	.short	0x0030
        /*0084*/ 	.byte	0x00, 0xf4, 0x21, 0x00


	//----- nvinfo : EIATTR_KPARAM_INFO
	.align		4
.L_27:
        /*0088*/ 	.byte	0x04, 0x17
        /*008a*/ 	.short	(.L_29 - .L_28)
.L_28:
        /*008c*/ 	.word	0x00000000
        /*0090*/ 	.short	0x0005
        /*0092*/ 	.short	0x0028
        /*0094*/ 	.byte	0x00, 0xf4, 0x21, 0x00


	//----- nvinfo : EIATTR_KPARAM_INFO
	.align		4
.L_29:
        /*0098*/ 	.byte	0x04, 0x17
        /*009a*/ 	.short	(.L_31 - .L_30)
.L_30:
        /*009c*/ 	.word	0x00000000
        /*00a0*/ 	.short	0x0004
        /*00a2*/ 	.short	0x0020
        /*00a4*/ 	.byte	0x00, 0xf4, 0x21, 0x00


	//----- nvinfo : EIATTR_KPARAM_INFO
	.align		4
.L_31:
        /*00a8*/ 	.byte	0x04, 0x17
        /*00aa*/ 	.short	(.L_33 - .L_32)
.L_32:
        /*00ac*/ 	.word	0x00000000
        /*00b0*/ 	.short	0x0003
        /*00b2*/ 	.short	0x0018
        /*00b4*/ 	.byte	0x00, 0xf4, 0x21, 0x00


	//----- nvinfo : EIATTR_KPARAM_INFO
	.align		4
.L_33:
        /*00b8*/ 	.byte	0x04, 0x17
        /*00ba*/ 	.short	(.L_35 - .L_34)
.L_34:
        /*00bc*/ 	.word	0x00000000
        /*00c0*/ 	.short	0x0002
        /*00c2*/ 	.short	0x0010
        /*00c4*/ 	.byte	0x00, 0xf4, 0x21, 0x00


	//----- nvinfo : EIATTR_KPARAM_INFO
	.align		4
.L_35:
        /*00c8*/ 	.byte	0x04, 0x17
        /*00ca*/ 	.short	(.L_37 - .L_36)
.L_36:
        /*00cc*/ 	.word	0x00000000
        /*00d0*/ 	.short	0x0001
        /*00d2*/ 	.short	0x0008
        /*00d4*/ 	.byte	0x00, 0xf4, 0x21, 0x00


	//----- nvinfo : EIATTR_KPARAM_INFO
	.align		4
.L_37:
        /*00d8*/ 	.byte	0x04, 0x17
        /*00da*/ 	.short	(.L_39 - .L_38)
.L_38:
        /*00dc*/ 	.word	0x00000000
        /*00e0*/ 	.short	0x0000
        /*00e2*/ 	.short	0x0000
        /*00e4*/ 	.byte	0x00, 0xf4, 0x21, 0x00


	//----- nvinfo : EIATTR_SPARSE_MMA_MASK
	.align		4
.L_39:
        /*00e8*/ 	.byte	0x03, 0x50
        /*00ea*/ 	.short	0x0000


	//----- nvinfo : EIATTR_MAXREG_COUNT
	.align		4
        /*00ec*/ 	.byte	0x03, 0x1b
        /*00ee*/ 	.short	0x00ff


	//----- nvinfo : EIATTR_EXIT_INSTR_OFFSETS
	.align		4
        /*00f0*/ 	.byte	0x04, 0x1c
        /*00f2*/ 	.short	(.L_41 - .L_40)


	//   ....[0]....
.L_40:
        /*00f4*/ 	.word	0x00000740


	//----- nvinfo : EIATTR_REQNTID
	.align		4
.L_41:
        /*00f8*/ 	.byte	0x04, 0x10
        /*00fa*/ 	.short	(.L_43 - .L_42)
.L_42:
        /*00fc*/ 	.word	0x00000080
        /*0100*/ 	.word	0x00000001
        /*0104*/ 	.word	0x00000001


	//----- nvinfo : EIATTR_CBANK_PARAM_SIZE
	.align		4
.L_43:
        /*0108*/ 	.byte	0x03, 0x19
        /*010a*/ 	.short	0x006c


	//----- nvinfo : EIATTR_PARAM_CBANK
	.align		4
        /*010c*/ 	.byte	0x04, 0x0a
        /*010e*/ 	.short	(.L_45 - .L_44)
	.align		4
.L_44:
        /*0110*/ 	.word	index@(.nv.constant0.triton_poi_fused__native_batch_norm_legit_no_training_add_convolution_relu_16)
        /*0114*/ 	.short	0x0210
        /*0116*/ 	.short	0x006c


	//----- nvinfo : EIATTR_SW_WAR
	.align		4
.L_45:
        /*0118*/ 	.byte	0x04, 0x36
        /*011a*/ 	.short	(.L_47 - .L_46)
.L_46:
        /*011c*/ 	.word	0x00000008
.L_47:


//--------------------- .nv.callgraph             --------------------------
	.section	.nv.callgraph,"",@"SHT_CUDA_CALLGRAPH"
	.align	4
	.sectionentsize	8
	.align		4
        /*0000*/ 	.word	0x00000000
	.align		4
        /*0004*/ 	.word	0xffffffff
	.align		4
        /*0008*/ 	.word	0x00000000
	.align		4
        /*000c*/ 	.word	0xfffffffe
	.align		4
        /*0010*/ 	.word	0x00000000
	.align		4
        /*0014*/ 	.word	0xfffffffd
	.align		4
        /*0018*/ 	.word	0x00000000
	.align		4
        /*001c*/ 	.word	0xfffffffc


//--------------------- .nv.constant4             --------------------------
	.section	.nv.constant4,"a",@progbits
	.align	8
	.align		8
.nv.constant4:
        /*0000*/ 	.dword	_$_str
	.align		8
        /*0008*/ 	.dword	_$_str_$_2


//--------------------- .text.triton_poi_fused__native_batch_norm_legit_no_training_add_convolution_relu_16 --------------------------
	.section	.text.triton_poi_fused__native_batch_norm_legit_no_training_add_convolution_relu_16,"ax",@progbits
	.align	128
        .global         triton_poi_fused__native_batch_norm_legit_no_training_add_convolution_relu_16
        .type           triton_poi_fused__native_batch_norm_legit_no_training_add_convolution_relu_16,@function
        .size           triton_poi_fused__native_batch_norm_legit_no_training_add_convolution_relu_16,(.L_x_1 - triton_poi_fused__native_batch_norm_legit_no_training_add_convolution_relu_16)
        .other          triton_poi_fused__native_batch_norm_legit_no_training_add_convolution_relu_16,@"STO_CUDA_ENTRY STV_DEFAULT"
triton_poi_fused__native_batch_norm_legit_no_training_add_convolution_relu_16:
.text.triton_poi_fused__native_batch_norm_legit_no_training_add_convolution_relu_16:
[----:B------:R-:W-:Y:S01]  /*0000*/  LDC R1, c[0x0][0x28] ;  /* 0x00000a00ff017b82 */ /* 0x000fe20000000800 */
[----:B------:R-:W1:Y:S07]  /*0010*/  S2R R0, SR_TID.X ;  /* 0x0000000000007919 */ /* 0x000e6e0000002100 */
[----:B------:R-:W2:Y:S01]  /*0020*/  LDC.64 R2, c[0x0][0x240] ;  /* 0x00009000ff027b82 */ /* 0x000ea20000000a00 */
[----:B------:R-:W-:Y:S01]  /*0030*/  ULDC.64 UR4, c[0x0][0x208] ;  /* 0x0000820000047ab9 */ /* 0x000fe20000000a00 */
[----:B------:R-:W3:Y:S06]  /*0040*/  S2R R7, SR_CTAID.X ;  /* 0x0000000000077919 */ /* 0x000eec0000002500 */
[----:B------:R-:W4:Y:S08]  /*0050*/  LDC.64 R14, c[0x0][0x260] ;  /* 0x00009800ff0e7b82 */ /* 0x000f300000000a00 */
[----:B------:R-:W5:Y:S01]  /*0060*/  LDC.64 R10, c[0x0][0x230] ;  /* 0x00008c00ff0a7b82 */ /* 0x000f620000000a00 */
[----:B------:R-:W-:-:S07]  /*0070*/  HFMA2.MMA R17, -RZ, RZ, 1.625, 0 ;  /* 0x3e800000ff117435 */ /* 0x000fce00000001ff */
[----:B------:R-:W5:Y:S01]  /*0080*/  LDC.64 R28, c[0x0][0x228] ;  /* 0x00008a00ff1c7b82 */ /* 0x000f620000000a00 */
[----:B-1----:R-:W-:-:S07]  /*0090*/  SHF.L.U32 R0, R0, 0x1, RZ ;  /* 0x0000000100007819 */ /* 0x002fce00000006ff */
[----:B------:R-:W1:Y:S01]  /*00a0*/  LDC.64 R22, c[0x0][0x248] ;  /* 0x00009200ff167b82 */ /* 0x000e620000000a00 */
[----:B---3--:R-:W-:Y:S02]  /*00b0*/  SHF.R.S32.HI R5, RZ, 0x17, R7 ;  /* 0x00000017ff057819 */ /* 0x008fe40000011407 */
[----:B------:R-:W-:Y:S02]  /*00c0*/  LOP3.LUT R0, R0, 0xfe, RZ, 0xc0, !PT ;  /* 0x000000fe00007812 */ /* 0x000fe400078ec0ff */
[----:B------:R-:W-:-:S03]  /*00d0*/  SGXT R5, R5, 0x1 ;  /* 0x000000010505781a */ /* 0x000fc60000000200 */
[----:B------:R-:W3:Y:S01]  /*00e0*/  LDC.64 R24, c[0x0][0x250] ;  /* 0x00009400ff187b82 */ /* 0x000ee20000000a00 */
[----:B------:R-:W-:-:S04]  /*00f0*/  LEA R0, R7, R0, 0x8 ;  /* 0x0000000007007211 */ /* 0x000fc800078e40ff */
[----:B------:R-:W-:-:S03]  /*0100*/  LEA.HI R5, R5, R0, RZ, 0x6 ;  /* 0x0000000005057211 */ /* 0x000fc600078f30ff */
[----:B------:R-:W1:Y:S01]  /*0110*/  LDC.64 R6, c[0x0][0x258] ;  /* 0x00009600ff067b82 */ /* 0x000e620000000a00 */
[----:B------:R-:W-:-:S04]  /*0120*/  LOP3.LUT R5, R5, 0xffffffc0, RZ, 0xc0, !PT ;  /* 0xffffffc005057812 */ /* 0x000fc800078ec0ff */
[----:B------:R-:W-:-:S03]  /*0130*/  IADD3 R13, R0, -R5, RZ ;  /* 0x80000005000d7210 */ /* 0x000fc60007ffe0ff */
[----:B------:R-:W1:Y:S02]  /*0140*/  LDC.64 R4, c[0x0][0x218] ;  /* 0x00008600ff047b82 */ /* 0x000e640000000a00 */
[----:B--2---:R-:W-:-:S06]  /*0150*/  IMAD.WIDE R2, R13, 0x4, R2 ;  /* 0x000000040d027825 */ /* 0x004fcc00078e0202 */
[----:B------:R-:W2:Y:S01]  /*0160*/  LDG.E.EL.64 R2, desc[UR4][R2.64] ;  /* 0x0000000402027981 */ /* 0x000ea2000c2e1b00 */
[C---:B----4-:R-:W-:Y:S01]  /*0170*/  IMAD.WIDE R14, R13.reuse, 0x4, R14 ;  /* 0x000000040d0e7825 */ /* 0x050fe200078e020e */
[----:B------:R-:W4:Y:S05]  /*0180*/  LDC.64 R20, c[0x0][0x270] ;  /* 0x00009c00ff147b82 */ /* 0x000f2a0000000a00 */
[----:B------:R-:W2:Y:S01]  /*0190*/  LDG.E.EL.64 R14, desc[UR4][R14.64] ;  /* 0x000000040e0e7981 */ /* 0x000ea2000c2e1b00 */
[----:B-----5:R-:W-:-:S06]  /*01a0*/  IMAD.WIDE R10, R13, 0x4, R10 ;  /* 0x000000040d0a7825 */ /* 0x020fcc00078e020a */
[----:B------:R-:W5:Y:S01]  /*01b0*/  LDG.E.EL.64 R10, desc[UR4][R10.64] ;  /* 0x000000040a0a7981 */ /* 0x000f62000c2e1b00 */
[----:B01----:R-:W-:-:S05]  /*01c0*/  IMAD.WIDE R4, R0, 0x4, R4 ;  /* 0x0000000400047825 */ /* 0x003fca00078e0204 */
[----:B------:R-:W5:Y:S01]  /*01d0*/  LDG.E.64 R8, desc[UR4][R4.64] ;  /* 0x0000000404087981 */ /* 0x000f62000c1e1b00 */
[----:B------:R-:W-:-:S04]  /*01e0*/  IMAD.WIDE R6, R13, 0x4, R6 ;  /* 0x000000040d067825 */ /* 0x000fc800078e0206 */
[C---:B------:R-:W-:Y:S02]  /*01f0*/  IMAD.WIDE R28, R13.reuse, 0x4, R28 ;  /* 0x000000040d1c7825 */ /* 0x040fe400078e021c */
[----:B------:R-:W5:Y:S02]  /*0200*/  LDG.E.EL.64 R6, desc[UR4][R6.64] ;  /* 0x0000000406067981 */ /* 0x000f64000c2e1b00 */
[----:B------:R-:W-:-:S04]  /*0210*/  IMAD.WIDE R22, R13, 0x4, R22 ;  /* 0x000000040d167825 */ /* 0x000fc800078e0216 */
[C---:B---3--:R-:W-:Y:S02]  /*0220*/  IMAD.WIDE R24, R13.reuse, 0x4, R24 ;  /* 0x000000040d187825 */ /* 0x048fe400078e0218 */
[----:B------:R-:W3:Y:S02]  /*0230*/  LDG.E.EL.64 R22, desc[UR4][R22.64] ;  /* 0x0000000416167981 */ /* 0x000ee4000c2e1b00 */
[----:B----4-:R-:W-:Y:S02]  /*0240*/  IMAD.WIDE R20, R13, 0x4, R20 ;  /* 0x000000040d147825 */ /* 0x010fe400078e0214 */
[----:B------:R-:W3:Y:S04]  /*0250*/  LDG.E.EL.64 R24, desc[UR4][R24.64] ;  /* 0x0000000418187981 */ /* 0x000ee8000c2e1b00 */
[----:B------:R-:W4:Y:S01]  /*0260*/  LDG.E.EL.64 R20, desc[UR4][R20.64] ;  /* 0x0000000414147981 */ /* 0x000f22000c2e1b00 */
[----:B--2---:R-:W-:Y:S01]  /*0270*/  FADD R2, R2, 9.9999997473787516356e-06 ;  /* 0x3727c5ac02027421 */ /* 0x004fe20000000000 */
[----:B------:R-:W-:-:S05]  /*0280*/  FADD R3, R3, 9.9999997473787516356e-06 ;  /* 0x3727c5ac03037421 */ /* 0x000fca0000000000 */
[----:B------:R-:W0:Y:S01]  /*0290*/  MUFU.SQRT R2, R2 ;  /* 0x0000000200027308 */ /* 0x000e220000002000 */
[----:B------:R-:W-:Y:S01]  /*02a0*/  FADD R15, R15, 9.9999997473787516356e-06 ;  /* 0x3727c5ac0f0f7421 */ /* 0x000fe20000000000 */
[----:B------:R-:W-:-:S06]  /*02b0*/  FADD R14, R14, 9.9999997473787516356e-06 ;  /* 0x3727c5ac0e0e7421 */ /* 0x000fcc0000000000 */
[----:B------:R-:W1:Y:S08]  /*02c0*/  MUFU.SQRT R3, R3 ;  /* 0x0000000300037308 */ /* 0x000e700000002000 */
[----:B------:R-:W2:Y:S01]  /*02d0*/  MUFU.SQRT R16, R15 ;  /* 0x0000000f00107308 */ /* 0x000ea20000002000 */
[----:B0-----:R-:W-:-:S07]  /*02e0*/  FSETP.GT.AND P6, PT, R2, 8.50705917302346158658e+37, PT ;  /* 0x7e8000000200780b */ /* 0x001fce0003fc4000 */
[----:B------:R-:W0:Y:S01]  /*02f0*/  MUFU.SQRT R14, R14 ;  /* 0x0000000e000e7308 */ /* 0x000e220000002000 */
[C---:B-1----:R-:W-:Y:S02]  /*0300*/  FSETP.GT.AND P5, PT, R3.reuse, 8.50705917302346158658e+37, PT ;  /* 0x7e8000000300780b */ /* 0x042fe40003fa4000 */
[----:B------:R-:W-:Y:S02]  /*0310*/  FSETP.GEU.AND P2, PT, R2, 1.175494350822287508e-38, PT ;  /* 0x008000000200780b */ /* 0x000fe40003f4e000 */
[----:B--2---:R-:W-:Y:S01]  /*0320*/  FSETP.GT.AND P3, PT, R16, 8.50705917302346158658e+37, PT ;  /* 0x7e8000001000780b */ /* 0x004fe20003f64000 */
[----:B------:R-:W-:Y:S01]  /*0330*/  @P6 FMUL R2, R2, 0.25 ;  /* 0x3e80000002026820 */ /* 0x000fe20000400000 */
[----:B------:R-:W-:Y:S02]  /*0340*/  FSETP.GEU.AND P1, PT, R3, 1.175494350822287508e-38, PT ;  /* 0x008000000300780b */ /* 0x000fe40003f2e000 */
[----:B------:R-:W-:Y:S02]  /*0350*/  FSEL R15, R17, 1, P6 ;  /* 0x3f800000110f7808 */ /* 0x000fe40003000000 */
[----:B------:R-:W-:-:S02]  /*0360*/  FSETP.GEU.AND P6, PT, R16, 1.175494350822287508e-38, PT ;  /* 0x008000001000780b */ /* 0x000fc40003fce000 */
[C---:B0-----:R-:W-:Y:S02]  /*0370*/  FSETP.GT.AND P4, PT, R14.reuse, 8.50705917302346158658e+37, PT ;  /* 0x7e8000000e00780b */ /* 0x041fe40003f84000 */
[----:B------:R-:W-:Y:S01]  /*0380*/  FSETP.GEU.AND P0, PT, R14, 1.175494350822287508e-38, PT ;  /* 0x008000000e00780b */ /* 0x000fe20003f0e000 */
[----:B------:R-:W-:Y:S02]  /*0390*/  @P5 FMUL R3, R3, 0.25 ;  /* 0x3e80000003035820 */ /* 0x000fe40000400000 */
[----:B------:R-:W-:Y:S02]  /*03a0*/  @P3 FMUL R16, R16, 0.25 ;  /* 0x3e80000010103820 */ /* 0x000fe40000400000 */
[----:B------:R-:W-:-:S04]  /*03b0*/  @!P1 FMUL R3, R3, 16777216 ;  /* 0x4b80000003039820 */ /* 0x000fc80000400000 */
[----:B------:R-:W-:Y:S02]  /*03c0*/  @!P6 FMUL R16, R16, 16777216 ;  /* 0x4b8000001010e820 */ /* 0x000fe40000400000 */
[----:B------:R-:W-:Y:S01]  /*03d0*/  @P4 FMUL R14, R14, 0.25 ;  /* 0x3e8000000e0e4820 */ /* 0x000fe20000400000 */
[----:B------:R-:W-:Y:S03]  /*03e0*/  MUFU.RCP R3, R3 ;  /* 0x0000000300037308 */ /* 0x000fe60000001000 */
[----:B------:R-:W-:Y:S01]  /*03f0*/  @!P0 FMUL R14, R14, 16777216 ;  /* 0x4b8000000e0e8820 */ /* 0x000fe20000400000 */
[----:B------:R-:W-:-:S04]  /*0400*/  FSEL R12, R17, 1, P5 ;  /* 0x3f800000110c7808 */ /* 0x000fc80002800000 */
[----:B------:R-:W-:Y:S01]  /*0410*/  MUFU.RCP R16, R16 ;  /* 0x0000001000107308 */ /* 0x000fe20000001000 */
[C---:B------:R-:W-:Y:S02]  /*0420*/  FSEL R18, R17.reuse, 1, P4 ;  /* 0x3f80000011127808 */ /* 0x040fe40002000000 */
[----:B------:R-:W-:-:S05]  /*0430*/  FSEL R17, R17, 1, P3 ;  /* 0x3f80000011117808 */ /* 0x000fca0001800000 */
[----:B------:R-:W0:Y:S01]  /*0440*/  MUFU.RCP R27, R14 ;  /* 0x0000000e001b7308 */ /* 0x000e220000001000 */
[----:B------:R-:W-:Y:S01]  /*0450*/  @!P2 FMUL R2, R2, 16777216 ;  /* 0x4b8000000202a820 */ /* 0x000fe20000400000 */
[----:B------:R-:W-:Y:S01]  /*0460*/  @!P1 FMUL R12, R12, 16777216 ;  /* 0x4b8000000c0c9820 */ /* 0x000fe20000400000 */
[----:B------:R-:W-:Y:S01]  /*0470*/  @!P6 FMUL R17, R17, 16777216 ;  /* 0x4b8000001111e820 */ /* 0x000fe20000400000 */
[----:B------:R-:W-:Y:S01]  /*0480*/  @!P0 FMUL R18, R18, 16777216 ;  /* 0x4b80000012128820 */ /* 0x000fe20000400000 */
[----:B-----5:R-:W-:Y:S01]  /*0490*/  FADD R8, R8, R10 ;  /* 0x0000000a08087221 */ /* 0x020fe20000000000 */
[----:B------:R-:W-:Y:S02]  /*04a0*/  FADD R9, R9, R11 ;  /* 0x0000000b09097221 */ /* 0x000fe40000000000 */
[----:B------:R1:W2:Y:S01]  /*04b0*/  MUFU.RCP R26, R2 ;  /* 0x00000002001a7308 */ /* 0x0002a20000001000 */
[----:B------:R-:W5:Y:S01]  /*04c0*/  LDC.64 R10, c[0x0][0x210] ;  /* 0x00008400ff0a7b82 */ /* 0x000f620000000a00 */
[----:B0-----:R-:W-:Y:S01]  /*04d0*/  FMUL R27, R27, R18 ;  /* 0x000000121b1b7220 */ /* 0x001fe20000400000 */
[----:B-1----:R-:W-:Y:S01]  /*04e0*/  FMUL R2, R3, R12 ;  /* 0x0000000c03027220 */ /* 0x002fe20000400000 */
[----:B------:R-:W-:-:S05]  /*04f0*/  FMUL R3, R16, R17 ;  /* 0x0000001110037220 */ /* 0x000fca0000400000 */
[----:B------:R-:W0:Y:S08]  /*0500*/  LDC.64 R18, c[0x0][0x268] ;  /* 0x00009a00ff127b82 */ /* 0x000e300000000a00 */
[----:B------:R-:W1:Y:S01]  /*0510*/  LDC.64 R16, c[0x0][0x238] ;  /* 0x00008e00ff107b82 */ /* 0x000e620000000a00 */
[----:B------:R-:W-:Y:S01]  /*0520*/  @!P2 FMUL R15, R15, 16777216 ;  /* 0x4b8000000f0fa820 */ /* 0x000fe20000400000 */
[----:B-----5:R-:W-:-:S04]  /*0530*/  IMAD.WIDE R10, R0, 0x4, R10 ;  /* 0x00000004000a7825 */ /* 0x020fc800078e020a */
[----:B--2---:R-:W-:Y:S02]  /*0540*/  FMUL R26, R26, R15 ;  /* 0x0000000f1a1a7220 */ /* 0x004fe40000400000 */
[----:B------:R-:W2:Y:S01]  /*0550*/  LDG.E.64 R14, desc[UR4][R10.64] ;  /* 0x000000040a0e7981 */ /* 0x000ea2000c1e1b00 */
[----:B0-----:R-:W-:-:S06]  /*0560*/  IMAD.WIDE R18, R13, 0x4, R18 ;  /* 0x000000040d127825 */ /* 0x001fcc00078e0212 */
[----:B------:R-:W4:Y:S01]  /*0570*/  LDG.E.EL.64 R18, desc[UR4][R18.64] ;  /* 0x0000000412127981 */ /* 0x000f22000c2e1b00 */
[----:B-1----:R-:W-:-:S03]  /*0580*/  IMAD.WIDE R16, R13, 0x4, R16 ;  /* 0x000000040d107825 */ /* 0x002fc600078e0210 */
[----:B------:R-:W2:Y:S04]  /*0590*/  LDG.E.EL.64 R12, desc[UR4][R28.64] ;  /* 0x000000041c0c7981 */ /* 0x000ea8000c2e1b00 */
[----:B------:R-:W5:Y:S01]  /*05a0*/  LDG.E.EL.64 R16, desc[UR4][R16.64] ;  /* 0x0000000410107981 */ /* 0x000f62000c2e1b00 */
[----:B------:R-:W-:-:S04]  /*05b0*/  FADD R6, -R6, R8 ;  /* 0x0000000806067221 */ /* 0x000fc80000000100 */
[----:B------:R-:W-:Y:S01]  /*05c0*/  FMUL R27, R27, R6 ;  /* 0x000000061b1b7220 */ /* 0x000fe20000400000 */
[----:B--2---:R-:W-:Y:S01]  /*05d0*/  FADD R12, R14, R12 ;  /* 0x0000000c0e0c7221 */ /* 0x004fe20000000000 */
[----:B------:R-:W-:Y:S02]  /*05e0*/  FADD R13, R15, R13 ;  /* 0x0000000d0f0d7221 */ /* 0x000fe40000000000 */
[----:B------:R-:W0:Y:S01]  /*05f0*/  LDC.64 R14, c[0x0][0x220] ;  /* 0x00008800ff0e7b82 */ /* 0x000e220000000a00 */
[----:B-----5:R-:W-:Y:S01]  /*0600*/  FADD R6, -R16, R12 ;  /* 0x0000000c10067221 */ /* 0x020fe20000000100 */
[----:B------:R-:W-:-:S03]  /*0610*/  FADD R17, -R17, R13 ;  /* 0x0000000d11117221 */ /* 0x000fc60000000100 */
[----:B------:R-:W-:Y:S01]  /*0620*/  FMUL R29, R26, R6 ;  /* 0x000000061a1d7220 */ /* 0x000fe20000400000 */
[----:B------:R-:W-:Y:S01]  /*0630*/  FADD R6, -R7, R9 ;  /* 0x0000000907067221 */ /* 0x000fe20000000100 */
[----:B------:R-:W-:Y:S01]  /*0640*/  FMUL R2, R2, R17 ;  /* 0x0000001102027220 */ /* 0x000fe20000400000 */
[----:B----4-:R-:W-:Y:S02]  /*0650*/  FFMA R27, R18, R27, R20 ;  /* 0x0000001b121b7223 */ /* 0x010fe40000000014 */
[----:B------:R-:W-:Y:S01]  /*0660*/  FMUL R6, R3, R6 ;  /* 0x0000000603067220 */ /* 0x000fe20000400000 */
[----:B---3--:R-:W-:Y:S01]  /*0670*/  FFMA R22, R22, R29, R24 ;  /* 0x0000001d16167223 */ /* 0x008fe20000000018 */
[----:B------:R-:W-:Y:S02]  /*0680*/  FFMA R2, R23, R2, R25 ;  /* 0x0000000217027223 */ /* 0x000fe40000000019 */
[----:B------:R-:W-:Y:S02]  /*0690*/  FFMA R19, R19, R6, R21 ;  /* 0x0000000613137223 */ /* 0x000fe40000000015 */
[C---:B------:R-:W-:Y:S01]  /*06a0*/  FSETP.GEU.AND P0, PT, R22.reuse, -R27, PT ;  /* 0x8000001b1600720b */ /* 0x040fe20003f0e000 */
[----:B------:R-:W-:Y:S01]  /*06b0*/  FADD R22, R22, R27 ;  /* 0x0000001b16167221 */ /* 0x000fe20000000000 */
[C---:B------:R-:W-:Y:S01]  /*06c0*/  FADD R3, R2.reuse, R19 ;  /* 0x0000001302037221 */ /* 0x040fe20000000000 */
[----:B------:R-:W-:-:S03]  /*06d0*/  FSETP.GEU.AND P1, PT, R2, -R19, PT ;  /* 0x800000130200720b */ /* 0x000fc60003f2e000 */
[----:B------:R-:W-:Y:S01]  /*06e0*/  FSEL R2, R22, RZ, P0 ;  /* 0x000000ff16027208 */ /* 0x000fe20000000000 */
[----:B0-----:R-:W-:Y:S01]  /*06f0*/  IMAD.WIDE R14, R0, 0x4, R14 ;  /* 0x00000004000e7825 */ /* 0x001fe200078e020e */
[----:B------:R-:W-:Y:S01]  /*0700*/  FSEL R3, R3, RZ, P1 ;  /* 0x000000ff03037208 */ /* 0x000fe20000800000 */
[----:B------:R-:W-:Y:S04]  /*0710*/  STG.E.64 desc[UR4][R10.64], R12 ;  /* 0x0000000c0a007986 */ /* 0x000fe8000c101b04 */
[----:B------:R-:W-:Y:S04]  /*0720*/  STG.E.64 desc[UR4][R4.64], R8 ;  /* 0x0000000804007986 */ /* 0x000fe8000c101b04 */
[----:B------:R-:W-:Y:S01]  /*0730*/  STG.E.64 desc[UR4][R14.64], R2 ;  /* 0x000000020e007986 */ /* 0x000fe2000c101b04 */
[----:B------:R-:W-:Y:S05]  /*0740*/  EXIT ;  /* 0x000000000000794d */ /* 0x000fea0003800000 */
.L_x_0:
[----:B------:R-:W-:-:S00]  /*0750*/  BRA `(.L_x_0) ;  /* 0xfffffffc00fc7947 */ /* 0x000fc0000383ffff */
[----:B------:R-:W-:-:S00]  /*0760*/  NOP ;  /* 0x0000000000007918 */ /* 0x000fc00000000000 */
        /* <DEDUP_REMOVED lines=9> */
.L_x_1:


//--------------------- .nv.global.init           --------------------------
	.section	.nv.global.init,"aw",@progbits
.nv.global.init:
	.type		_$_str,@object
	.size		_$_str,(_$_str_$_2 - _$_str)
_$_str:
        /*0000*/ 	.byte	0x5f, 0x5f, 0x43, 0x55, 0x44, 0x41, 0x5f, 0x46, 0x54, 0x5a, 0x00
	.type		_$_str_$_2,@object
	.size		_$_str_$_2,(.L_1 - _$_str_$_2)
_$_str_$_2:
        /*000b*/ 	.byte	0x5f, 0x5f, 0x43, 0x55, 0x44, 0x41, 0x5f, 0x50, 0x52, 0x45, 0x43, 0x5f, 0x53, 0x51, 0x52, 0x54
        /*001b*/ 	.byte	0x00
.L_1:


//--------------------- .nv.constant0.triton_poi_fused__native_batch_norm_legit_no_training_add_convolution_relu_16 --------------------------
	.section	.nv.constant0.triton_poi_fused__native_batch_norm_legit_no_training_add_convolution_relu_16,"a",@progbits
	.sectionflags	@""
	.align	4
.nv.constant0.triton_poi_fused__native_batch_norm_legit_no_training_add_convolution_relu_16:
	.zero		636
